//
// Generated by NVIDIA NVVM Compiler
//
// Compiler Build ID: CL-36424714
// Cuda compilation tools, release 13.0, V13.0.88
// Based on NVVM 20.0.0
//

.version 9.0
.target sm_100
.address_size 64

	// .globl	_Z8myKernelPiS_S_

.visible .entry _Z8myKernelPiS_S_(
	.param .u64 .ptr .align 1 _Z8myKernelPiS_S__param_0,
	.param .u64 .ptr .align 1 _Z8myKernelPiS_S__param_1,
	.param .u64 .ptr .align 1 _Z8myKernelPiS_S__param_2
)
{
	.reg .b32 	%r<12>;
	.reg .b64 	%rd<11>;

	ld.param.u64 	%rd1, [_Z8myKernelPiS_S__param_0];
	ld.param.u64 	%rd2, [_Z8myKernelPiS_S__param_1];
	ld.param.u64 	%rd3, [_Z8myKernelPiS_S__param_2];
	cvta.to.global.u64 	%rd4, %rd3;
	cvta.to.global.u64 	%rd5, %rd1;
	cvta.to.global.u64 	%rd6, %rd2;
	ld.global.u32 	%r1, [%rd6];
	mov.u32 	%r2, %tid.x;
	mul.lo.s32 	%r3, %r2, 3;
	mul.wide.u32 	%rd7, %r3, 4;
	add.s64 	%rd8, %rd5, %rd7;
	ld.global.u32 	%r4, [%rd8];
	mul.lo.s32 	%r5, %r4, %r1;
	mul.wide.u32 	%rd9, %r2, 4;
	add.s64 	%rd10, %rd4, %rd9;
	st.global.u32 	[%rd10], %r5;
	ld.global.u32 	%r6, [%rd6+4];
	ld.global.u32 	%r7, [%rd8+4];
	mad.lo.s32 	%r8, %r7, %r6, %r5;
	st.global.u32 	[%rd10], %r8;
	ld.global.u32 	%r9, [%rd6+8];
	ld.global.u32 	%r10, [%rd8+8];
	mad.lo.s32 	%r11, %r10, %r9, %r8;
	st.global.u32 	[%rd10], %r11;
	ret;

}


// ===== COMPILED SASS (sm_100) =====

	.target	sm_100

	.elftype	@"ET_EXEC"


//--------------------- .note.nv.tkinfo           --------------------------
	.section	.note.nv.tkinfo,"",@"SHT_NOTE"
	.sectionflags	@"SHF_NOTE_NV_TKINFO"
	.tkinfo
        /*0018*/ 	.word	0x00000002
        /*0030*/ 	.string	""
        /*0030*/ 	.string	"ptxas"
        /*0030*/ 	.string	"Cuda compilation tools, release 13.0, V13.0.88"
        /*0030*/ 	.string	"Build cuda_13.0.r13.0/compiler.36424714_0"
        /*0030*/ 	.string	"-arch sm_100 -m 64 "



//--------------------- .note.nv.cuinfo           --------------------------
	.section	.note.nv.cuinfo,"",@"SHT_NOTE"
	.sectionflags	@"SHF_NOTE_NV_CUINFO"
        /*0018*/ 	.short	0x0002
        /*001a*/ 	.short	0x0064
        /*001c*/ 	.short	0x0082
	.zero		2


//--------------------- .nv.info                  --------------------------
	.section	.nv.info,"",@"SHT_CUDA_INFO"
	.align	4


	//----- nvinfo : EIATTR_REGCOUNT
	.align		4
        /*0000*/ 	.byte	0x04, 0x2f
        /*0002*/ 	.short	(.L_1 - .L_0)
	.align		4
.L_0:
        /*0004*/ 	.word	index@(_Z8myKernelPiS_S_)
        /*0008*/ 	.word	0x00000010


	//----- nvinfo : EIATTR_FRAME_SIZE
	.align		4
.L_1:
        /*000c*/ 	.byte	0x04, 0x11
        /*000e*/ 	.short	(.L_3 - .L_2)
	.align		4
.L_2:
        /*0010*/ 	.word	index@(_Z8myKernelPiS_S_)
        /*0014*/ 	.word	0x00000000


	//----- nvinfo : EIATTR_MIN_STACK_SIZE
	.align		4
.L_3:
        /*0018*/ 	.byte	0x04, 0x12
        /*001a*/ 	.short	(.L_5 - .L_4)
	.align		4
.L_4:
        /*001c*/ 	.word	index@(_Z8myKernelPiS_S_)
        /*0020*/ 	.word	0x00000000
.L_5:


//--------------------- .nv.compat                --------------------------
	.section	.nv.compat,"",@"SHT_CUDA_COMPAT_INFO"
	.align	4
        /*0000*/ 	.byte	0x02, 0x09, 0x00, 0x00, 0x02, 0x02, 0x01, 0x00, 0x02, 0x05, 0x05, 0x00, 0x03, 0x07, 0x01, 0x01
        /*0010*/ 	.byte	0x02, 0x03, 0x00, 0x00, 0x02, 0x06, 0x01, 0x00, 0x04, 0x0b, 0x08, 0x00, 0x09, 0x00, 0x00, 0x00
        /*0020*/ 	.byte	0x00, 0x00, 0x00, 0x00


//--------------------- .nv.info._Z8myKernelPiS_S_ --------------------------
	.section	.nv.info._Z8myKernelPiS_S_,"",@"SHT_CUDA_INFO"
	.sectionflags	@""
	.align	4


	//----- nvinfo : EIATTR_CUDA_API_VERSION
	.align		4
        /*0000*/ 	.byte	0x04, 0x37
        /*0002*/ 	.short	(.L_7 - .L_6)
.L_6:
        /*0004*/ 	.word	0x00000082


	//----- nvinfo : EIATTR_KPARAM_INFO
	.align		4
.L_7:
        /*0008*/ 	.byte	0x04, 0x17
        /*000a*/ 	.short	(.L_9 - .L_8)
.L_8:
        /*000c*/ 	.word	0x00000000
        /*0010*/ 	.short	0x0002
        /*0012*/ 	.short	0x0010
        /*0014*/ 	.byte	0x00, 0xf5, 0x21, 0x00


	//----- nvinfo : EIATTR_KPARAM_INFO
	.align		4
.L_9:
        /*0018*/ 	.byte	0x04, 0x17
        /*001a*/ 	.short	(.L_11 - .L_10)
.L_10:
        /*001c*/ 	.word	0x00000000
        /*0020*/ 	.short	0x0001
        /*0022*/ 	.short	0x0008
        /*0024*/ 	.byte	0x00, 0xf5, 0x21, 0x00


	//----- nvinfo : EIATTR_KPARAM_INFO
	.align		4
.L_11:
        /*0028*/ 	.byte	0x04, 0x17
        /*002a*/ 	.short	(.L_13 - .L_12)
.L_12:
        /*002c*/ 	.word	0x00000000
        /*0030*/ 	.short	0x0000
        /*0032*/ 	.short	0x0000
        /*0034*/ 	.byte	0x00, 0xf5, 0x21, 0x00


	//----- nvinfo : EIATTR_SPARSE_MMA_MASK
	.align		4
.L_13:
        /*0038*/ 	.byte	0x03, 0x50
        /*003a*/ 	.short	0x0000


	//----- nvinfo : EIATTR_MAXREG_COUNT
	.align		4
        /*003c*/ 	.byte	0x03, 0x1b
        /*003e*/ 	.short	0x00ff


	//----- nvinfo : EIATTR_MERCURY_ISA_VERSION
	.align		4
        /*0040*/ 	.byte	0x03, 0x5f
        /*0042*/ 	.short	0x0101


	//----- nvinfo : EIATTR_VRC_CTA_INIT_COUNT
	.align		4
        /*0044*/ 	.byte	0x02, 0x4a
	.zero		1
	.zero		1


	//----- nvinfo : EIATTR_EXIT_INSTR_OFFSETS
	.align		4
        /*0048*/ 	.byte	0x04, 0x1c
        /*004a*/ 	.short	(.L_15 - .L_14)


	//   ....[0]....
.L_14:
        /*004c*/ 	.word	0x00000150


	//----- nvinfo : EIATTR_CBANK_PARAM_SIZE
	.align		4
.L_15:
        /*0050*/ 	.byte	0x03, 0x19
        /*0052*/ 	.short	0x0018


	//----- nvinfo : EIATTR_PARAM_CBANK
	.align		4
        /*0054*/ 	.byte	0x04, 0x0a
        /*0056*/ 	.short	(.L_17 - .L_16)
	.align		4
.L_16:
        /*0058*/ 	.word	index@(.nv.constant0._Z8myKernelPiS_S_)
        /*005c*/ 	.short	0x0380
        /*005e*/ 	.short	0x0018


	//----- nvinfo : EIATTR_SW_WAR
	.align		4
.L_17:
        /*0060*/ 	.byte	0x04, 0x36
        /*0062*/ 	.short	(.L_19 - .L_18)
.L_18:
        /*0064*/ 	.word	0x00000008
.L_19:


//--------------------- .nv.callgraph             --------------------------
	.section	.nv.callgraph,"",@"SHT_CUDA_CALLGRAPH"
	.align	4
	.sectionentsize	8
	.align		4
        /*0000*/ 	.word	0x00000000
	.align		4
        /*0004*/ 	.word	0xffffffff
	.align		4
        /*0008*/ 	.word	0x00000000
	.align		4
        /*000c*/ 	.word	0xfffffffe
	.align		4
        /*0010*/ 	.word	0x00000000
	.align		4
        /*0014*/ 	.word	0xfffffffd
	.align		4
        /*0018*/ 	.word	0x00000000
	.align		4
        /*001c*/ 	.word	0xfffffffc


//--------------------- .text._Z8myKernelPiS_S_   --------------------------
	.section	.text._Z8myKernelPiS_S_,"ax",@progbits
	.align	128
        .global         _Z8myKernelPiS_S_
        .type           _Z8myKernelPiS_S_,@function
        .size           _Z8myKernelPiS_S_,(.L_x_1 - _Z8myKernelPiS_S_)
        .other          _Z8myKernelPiS_S_,@"STO_CUDA_ENTRY STV_DEFAULT"
_Z8myKernelPiS_S_:
.text._Z8myKernelPiS_S_:
[----:B------:R-:W-:Y:S01]  /*0000*/  LDC R1, c[0x0][0x37c] ;  /* 0x0000df00ff017b82 */ /* 0x000fe20000000800 */
[----:B------:R-:W0:Y:S07]  /*0010*/  S2R R11, SR_TID.X ;  /* 0x00000000000b7919 */ /* 0x000e2e0000002100 */
[----:B------:R-:W1:Y:S01]  /*0020*/  LDC.64 R4, c[0x0][0x380] ;  /* 0x0000e000ff047b82 */ /* 0x000e620000000a00 */
[----:B------:R-:W2:Y:S07]  /*0030*/  LDCU.64 UR4, c[0x0][0x358] ;  /* 0x00006b00ff0477ac */ /* 0x000eae0008000a00 */
[----:B------:R-:W2:Y:S01]  /*0040*/  LDC.64 R2, c[0x0][0x388] ;  /* 0x0000e200ff027b82 */ /* 0x000ea20000000a00 */
[----:B0-----:R-:W-:Y:S01]  /*0050*/  LEA R7, R11, R11, 0x1 ;  /* 0x0000000b0b077211 */ /* 0x001fe200078e08ff */
[----:B--2---:R-:W2:Y:S04]  /*0060*/  LDG.E R0, desc[UR4][R2.64] ;  /* 0x0000000402007981 */ /* 0x004ea8000c1e1900 */
[----:B-1----:R-:W-:-:S02]  /*0070*/  IMAD.WIDE.U32 R4, R7, 0x4, R4 ;  /* 0x0000000407047825 */ /* 0x002fc400078e0004 */
[----:B------:R-:W0:Y:S03]  /*0080*/  LDC.64 R6, c[0x0][0x390] ;  /* 0x0000e400ff067b82 */ /* 0x000e260000000a00 */
[----:B------:R-:W2:Y:S01]  /*0090*/  LDG.E R9, desc[UR4][R4.64] ;  /* 0x0000000404097981 */ /* 0x000ea2000c1e1900 */
[----:B0-----:R-:W-:-:S04]  /*00a0*/  IMAD.WIDE.U32 R6, R11, 0x4, R6 ;  /* 0x000000040b067825 */ /* 0x001fc800078e0006 */
[----:B--2---:R-:W-:-:S05]  /*00b0*/  IMAD R9, R0, R9, RZ ;  /* 0x0000000900097224 */ /* 0x004fca00078e02ff */
[----:B------:R-:W-:Y:S04]  /*00c0*/  STG.E desc[UR4][R6.64], R9 ;  /* 0x0000000906007986 */ /* 0x000fe8000c101904 */
[----:B------:R-:W2:Y:S04]  /*00d0*/  LDG.E R0, desc[UR4][R2.64+0x4] ;  /* 0x0000040402007981 */ /* 0x000ea8000c1e1900 */
[----:B------:R-:W2:Y:S02]  /*00e0*/  LDG.E R8, desc[UR4][R4.64+0x4] ;  /* 0x0000040404087981 */ /* 0x000ea4000c1e1900 */
[----:B--2---:R-:W-:-:S05]  /*00f0*/  IMAD R11, R0, R8, R9 ;  /* 0x00000008000b7224 */ /* 0x004fca00078e0209 */
[----:B------:R-:W-:Y:S04]  /*0100*/  STG.E desc[UR4][R6.64], R11 ;  /* 0x0000000b06007986 */ /* 0x000fe8000c101904 */
[----:B------:R-:W2:Y:S04]  /*0110*/  LDG.E R0, desc[UR4][R2.64+0x8] ;  /* 0x0000080402007981 */ /* 0x000ea8000c1e1900 */
[----:B------:R-:W2:Y:S02]  /*0120*/  LDG.E R8, desc[UR4][R4.64+0x8] ;  /* 0x0000080404087981 */ /* 0x000ea4000c1e1900 */
[----:B--2---:R-:W-:-:S05]  /*0130*/  IMAD R13, R0, R8, R11 ;  /* 0x00000008000d7224 */ /* 0x004fca00078e020b */
[----:B------:R-:W-:Y:S01]  /*0140*/  STG.E desc[UR4][R6.64], R13 ;  /* 0x0000000d06007986 */ /* 0x000fe2000c101904 */
[----:B------:R-:W-:Y:S05]  /*0150*/  EXIT ;  /* 0x000000000000794d */ /* 0x000fea0003800000 */
.L_x_0:
[----:B------:R-:W-:-:S00]  /*0160*/  BRA `(.L_x_0) ;  /* 0xfffffffc00fc7947 */ /* 0x000fc0000383ffff */
[----:B------:R-:W-:-:S00]  /*0170*/  NOP ;  /* 0x0000000000007918 */ /* 0x000fc00000000000 */
        /* <DEDUP_REMOVED lines=8> */
.L_x_1:


//--------------------- .nv.shared.reserved.0     --------------------------
	.section	.nv.shared.reserved.0,"aw",@nobits
	.weak		__nv_reservedSMEM_offset_0_alias
	.size		__nv_reservedSMEM_offset_0_alias, 0, 64
	.other		__nv_reservedSMEM_offset_0_alias,@"STO_CUDA_RESERVED_SHARED STV_DEFAULT"
__nv_reservedSMEM_offset_0_alias:
	.zero		0
	.zero		64


//--------------------- .nv.constant0._Z8myKernelPiS_S_ --------------------------
	.section	.nv.constant0._Z8myKernelPiS_S_,"a",@progbits
	.sectionflags	@""
	.align	4
.nv.constant0._Z8myKernelPiS_S_:
	.zero		920


//--------------------- SYMBOLS --------------------------

	.type		.nv.reservedSmem.offset0,@object
	.size		.nv.reservedSmem.offset0,0x4
